//
// Generated by NVIDIA NVVM Compiler
//
// Compiler Build ID: CL-36424714
// Cuda compilation tools, release 13.0, V13.0.88
// Based on NVVM 20.0.0
//

.version 9.0
.target sm_100
.address_size 64

	// .globl	row_sum

.visible .entry row_sum(
	.param .u64 .ptr .align 1 row_sum_param_0,
	.param .u64 .ptr .align 1 row_sum_param_1,
	.param .u32 row_sum_param_2,
	.param .u32 row_sum_param_3
)
{
	.reg .pred 	%p<22>;
	.reg .b32 	%r<103>;
	.reg .b32 	%f<11>;
	.reg .b64 	%rd<12>;
	.reg .b64 	%fd<145>;

	ld.param.u64 	%rd5, [row_sum_param_0];
	ld.param.u64 	%rd4, [row_sum_param_1];
	ld.param.u32 	%r33, [row_sum_param_2];
	ld.param.u32 	%r32, [row_sum_param_3];
	cvta.to.global.u64 	%rd1, %rd5;
	mov.u32 	%r34, %ctaid.x;
	mov.u32 	%r35, %ntid.x;
	mov.u32 	%r36, %tid.x;
	mad.lo.s32 	%r1, %r34, %r35, %r36;
	setp.ge.s32 	%p1, %r1, %r33;
	@%p1 bra 	$L__BB0_24;
	setp.lt.s32 	%p2, %r32, 1;
	mov.f64 	%fd144, 0d0000000000000000;
	@%p2 bra 	$L__BB0_23;
	mul.lo.s32 	%r2, %r32, %r1;
	and.b32  	%r3, %r32, 3;
	setp.lt.u32 	%p3, %r32, 4;
	mov.f64 	%fd144, 0d0000000000000000;
	mov.b32 	%r100, 0;
	@%p3 bra 	$L__BB0_17;
	and.b32  	%r100, %r32, 2147483644;
	neg.s32 	%r99, %r100;
	add.s64 	%rd2, %rd1, 16;
	mov.f64 	%fd144, 0d0000000000000000;
	mov.u32 	%r98, %r2;
$L__BB0_4:
	mul.wide.s32 	%rd6, %r98, 8;
	add.s64 	%rd3, %rd2, %rd6;
	ld.global.f64 	%fd2, [%rd3+-16];
	fma.rn.f64 	%fd40, %fd2, 0d3FF71547652B82FE, 0d4338000000000000;
	{
	.reg .b32 %temp; 
	mov.b64 	{%r8, %temp}, %fd40;
	}
	mov.f64 	%fd41, 0dC338000000000000;
	add.rn.f64 	%fd42, %fd40, %fd41;
	fma.rn.f64 	%fd43, %fd42, 0dBFE62E42FEFA39EF, %fd2;
	fma.rn.f64 	%fd44, %fd42, 0dBC7ABC9E3B39803F, %fd43;
	fma.rn.f64 	%fd45, %fd44, 0d3E5ADE1569CE2BDF, 0d3E928AF3FCA213EA;
	fma.rn.f64 	%fd46, %fd45, %fd44, 0d3EC71DEE62401315;
	fma.rn.f64 	%fd47, %fd46, %fd44, 0d3EFA01997C89EB71;
	fma.rn.f64 	%fd48, %fd47, %fd44, 0d3F2A01A014761F65;
	fma.rn.f64 	%fd49, %fd48, %fd44, 0d3F56C16C1852B7AF;
	fma.rn.f64 	%fd50, %fd49, %fd44, 0d3F81111111122322;
	fma.rn.f64 	%fd51, %fd50, %fd44, 0d3FA55555555502A1;
	fma.rn.f64 	%fd52, %fd51, %fd44, 0d3FC5555555555511;
	fma.rn.f64 	%fd53, %fd52, %fd44, 0d3FE000000000000B;
	fma.rn.f64 	%fd54, %fd53, %fd44, 0d3FF0000000000000;
	fma.rn.f64 	%fd55, %fd54, %fd44, 0d3FF0000000000000;
	{
	.reg .b32 %temp; 
	mov.b64 	{%r9, %temp}, %fd55;
	}
	{
	.reg .b32 %temp; 
	mov.b64 	{%temp, %r10}, %fd55;
	}
	shl.b32 	%r38, %r8, 20;
	add.s32 	%r39, %r38, %r10;
	mov.b64 	%fd136, {%r9, %r39};
	{
	.reg .b32 %temp; 
	mov.b64 	{%temp, %r40}, %fd2;
	}
	mov.b32 	%f6, %r40;
	abs.f32 	%f1, %f6;
	setp.lt.f32 	%p4, %f1, 0f4086232B;
	@%p4 bra 	$L__BB0_7;
	setp.lt.f64 	%p5, %fd2, 0d0000000000000000;
	add.f64 	%fd56, %fd2, 0d7FF0000000000000;
	selp.f64 	%fd136, 0d0000000000000000, %fd56, %p5;
	setp.geu.f32 	%p6, %f1, 0f40874800;
	@%p6 bra 	$L__BB0_7;
	shr.u32 	%r41, %r8, 31;
	add.s32 	%r42, %r8, %r41;
	shr.s32 	%r43, %r42, 1;
	shl.b32 	%r44, %r43, 20;
	add.s32 	%r45, %r10, %r44;
	mov.b64 	%fd57, {%r9, %r45};
	sub.s32 	%r46, %r8, %r43;
	shl.b32 	%r47, %r46, 20;
	add.s32 	%r48, %r47, 1072693248;
	mov.b32 	%r49, 0;
	mov.b64 	%fd58, {%r49, %r48};
	mul.f64 	%fd136, %fd58, %fd57;
$L__BB0_7:
	add.f64 	%fd7, %fd144, %fd136;
	ld.global.f64 	%fd8, [%rd3+-8];
	fma.rn.f64 	%fd59, %fd8, 0d3FF71547652B82FE, 0d4338000000000000;
	{
	.reg .b32 %temp; 
	mov.b64 	{%r11, %temp}, %fd59;
	}
	mov.f64 	%fd60, 0dC338000000000000;
	add.rn.f64 	%fd61, %fd59, %fd60;
	fma.rn.f64 	%fd62, %fd61, 0dBFE62E42FEFA39EF, %fd8;
	fma.rn.f64 	%fd63, %fd61, 0dBC7ABC9E3B39803F, %fd62;
	fma.rn.f64 	%fd64, %fd63, 0d3E5ADE1569CE2BDF, 0d3E928AF3FCA213EA;
	fma.rn.f64 	%fd65, %fd64, %fd63, 0d3EC71DEE62401315;
	fma.rn.f64 	%fd66, %fd65, %fd63, 0d3EFA01997C89EB71;
	fma.rn.f64 	%fd67, %fd66, %fd63, 0d3F2A01A014761F65;
	fma.rn.f64 	%fd68, %fd67, %fd63, 0d3F56C16C1852B7AF;
	fma.rn.f64 	%fd69, %fd68, %fd63, 0d3F81111111122322;
	fma.rn.f64 	%fd70, %fd69, %fd63, 0d3FA55555555502A1;
	fma.rn.f64 	%fd71, %fd70, %fd63, 0d3FC5555555555511;
	fma.rn.f64 	%fd72, %fd71, %fd63, 0d3FE000000000000B;
	fma.rn.f64 	%fd73, %fd72, %fd63, 0d3FF0000000000000;
	fma.rn.f64 	%fd74, %fd73, %fd63, 0d3FF0000000000000;
	{
	.reg .b32 %temp; 
	mov.b64 	{%r12, %temp}, %fd74;
	}
	{
	.reg .b32 %temp; 
	mov.b64 	{%temp, %r13}, %fd74;
	}
	shl.b32 	%r50, %r11, 20;
	add.s32 	%r51, %r50, %r13;
	mov.b64 	%fd137, {%r12, %r51};
	{
	.reg .b32 %temp; 
	mov.b64 	{%temp, %r52}, %fd8;
	}
	mov.b32 	%f7, %r52;
	abs.f32 	%f2, %f7;
	setp.lt.f32 	%p7, %f2, 0f4086232B;
	@%p7 bra 	$L__BB0_10;
	setp.lt.f64 	%p8, %fd8, 0d0000000000000000;
	add.f64 	%fd75, %fd8, 0d7FF0000000000000;
	selp.f64 	%fd137, 0d0000000000000000, %fd75, %p8;
	setp.geu.f32 	%p9, %f2, 0f40874800;
	@%p9 bra 	$L__BB0_10;
	shr.u32 	%r53, %r11, 31;
	add.s32 	%r54, %r11, %r53;
	shr.s32 	%r55, %r54, 1;
	shl.b32 	%r56, %r55, 20;
	add.s32 	%r57, %r13, %r56;
	mov.b64 	%fd76, {%r12, %r57};
	sub.s32 	%r58, %r11, %r55;
	shl.b32 	%r59, %r58, 20;
	add.s32 	%r60, %r59, 1072693248;
	mov.b32 	%r61, 0;
	mov.b64 	%fd77, {%r61, %r60};
	mul.f64 	%fd137, %fd77, %fd76;
$L__BB0_10:
	add.f64 	%fd13, %fd7, %fd137;
	ld.global.f64 	%fd14, [%rd3];
	fma.rn.f64 	%fd78, %fd14, 0d3FF71547652B82FE, 0d4338000000000000;
	{
	.reg .b32 %temp; 
	mov.b64 	{%r14, %temp}, %fd78;
	}
	mov.f64 	%fd79, 0dC338000000000000;
	add.rn.f64 	%fd80, %fd78, %fd79;
	fma.rn.f64 	%fd81, %fd80, 0dBFE62E42FEFA39EF, %fd14;
	fma.rn.f64 	%fd82, %fd80, 0dBC7ABC9E3B39803F, %fd81;
	fma.rn.f64 	%fd83, %fd82, 0d3E5ADE1569CE2BDF, 0d3E928AF3FCA213EA;
	fma.rn.f64 	%fd84, %fd83, %fd82, 0d3EC71DEE62401315;
	fma.rn.f64 	%fd85, %fd84, %fd82, 0d3EFA01997C89EB71;
	fma.rn.f64 	%fd86, %fd85, %fd82, 0d3F2A01A014761F65;
	fma.rn.f64 	%fd87, %fd86, %fd82, 0d3F56C16C1852B7AF;
	fma.rn.f64 	%fd88, %fd87, %fd82, 0d3F81111111122322;
	fma.rn.f64 	%fd89, %fd88, %fd82, 0d3FA55555555502A1;
	fma.rn.f64 	%fd90, %fd89, %fd82, 0d3FC5555555555511;
	fma.rn.f64 	%fd91, %fd90, %fd82, 0d3FE000000000000B;
	fma.rn.f64 	%fd92, %fd91, %fd82, 0d3FF0000000000000;
	fma.rn.f64 	%fd93, %fd92, %fd82, 0d3FF0000000000000;
	{
	.reg .b32 %temp; 
	mov.b64 	{%r15, %temp}, %fd93;
	}
	{
	.reg .b32 %temp; 
	mov.b64 	{%temp, %r16}, %fd93;
	}
	shl.b32 	%r62, %r14, 20;
	add.s32 	%r63, %r62, %r16;
	mov.b64 	%fd138, {%r15, %r63};
	{
	.reg .b32 %temp; 
	mov.b64 	{%temp, %r64}, %fd14;
	}
	mov.b32 	%f8, %r64;
	abs.f32 	%f3, %f8;
	setp.lt.f32 	%p10, %f3, 0f4086232B;
	@%p10 bra 	$L__BB0_13;
	setp.lt.f64 	%p11, %fd14, 0d0000000000000000;
	add.f64 	%fd94, %fd14, 0d7FF0000000000000;
	selp.f64 	%fd138, 0d0000000000000000, %fd94, %p11;
	setp.geu.f32 	%p12, %f3, 0f40874800;
	@%p12 bra 	$L__BB0_13;
	shr.u32 	%r65, %r14, 31;
	add.s32 	%r66, %r14, %r65;
	shr.s32 	%r67, %r66, 1;
	shl.b32 	%r68, %r67, 20;
	add.s32 	%r69, %r16, %r68;
	mov.b64 	%fd95, {%r15, %r69};
	sub.s32 	%r70, %r14, %r67;
	shl.b32 	%r71, %r70, 20;
	add.s32 	%r72, %r71, 1072693248;
	mov.b32 	%r73, 0;
	mov.b64 	%fd96, {%r73, %r72};
	mul.f64 	%fd138, %fd96, %fd95;
$L__BB0_13:
	add.f64 	%fd19, %fd13, %fd138;
	ld.global.f64 	%fd20, [%rd3+8];
	fma.rn.f64 	%fd97, %fd20, 0d3FF71547652B82FE, 0d4338000000000000;
	{
	.reg .b32 %temp; 
	mov.b64 	{%r17, %temp}, %fd97;
	}
	mov.f64 	%fd98, 0dC338000000000000;
	add.rn.f64 	%fd99, %fd97, %fd98;
	fma.rn.f64 	%fd100, %fd99, 0dBFE62E42FEFA39EF, %fd20;
	fma.rn.f64 	%fd101, %fd99, 0dBC7ABC9E3B39803F, %fd100;
	fma.rn.f64 	%fd102, %fd101, 0d3E5ADE1569CE2BDF, 0d3E928AF3FCA213EA;
	fma.rn.f64 	%fd103, %fd102, %fd101, 0d3EC71DEE62401315;
	fma.rn.f64 	%fd104, %fd103, %fd101, 0d3EFA01997C89EB71;
	fma.rn.f64 	%fd105, %fd104, %fd101, 0d3F2A01A014761F65;
	fma.rn.f64 	%fd106, %fd105, %fd101, 0d3F56C16C1852B7AF;
	fma.rn.f64 	%fd107, %fd106, %fd101, 0d3F81111111122322;
	fma.rn.f64 	%fd108, %fd107, %fd101, 0d3FA55555555502A1;
	fma.rn.f64 	%fd109, %fd108, %fd101, 0d3FC5555555555511;
	fma.rn.f64 	%fd110, %fd109, %fd101, 0d3FE000000000000B;
	fma.rn.f64 	%fd111, %fd110, %fd101, 0d3FF0000000000000;
	fma.rn.f64 	%fd112, %fd111, %fd101, 0d3FF0000000000000;
	{
	.reg .b32 %temp; 
	mov.b64 	{%r18, %temp}, %fd112;
	}
	{
	.reg .b32 %temp; 
	mov.b64 	{%temp, %r19}, %fd112;
	}
	shl.b32 	%r74, %r17, 20;
	add.s32 	%r75, %r74, %r19;
	mov.b64 	%fd139, {%r18, %r75};
	{
	.reg .b32 %temp; 
	mov.b64 	{%temp, %r76}, %fd20;
	}
	mov.b32 	%f9, %r76;
	abs.f32 	%f4, %f9;
	setp.lt.f32 	%p13, %f4, 0f4086232B;
	@%p13 bra 	$L__BB0_16;
	setp.lt.f64 	%p14, %fd20, 0d0000000000000000;
	add.f64 	%fd113, %fd20, 0d7FF0000000000000;
	selp.f64 	%fd139, 0d0000000000000000, %fd113, %p14;
	setp.geu.f32 	%p15, %f4, 0f40874800;
	@%p15 bra 	$L__BB0_16;
	shr.u32 	%r77, %r17, 31;
	add.s32 	%r78, %r17, %r77;
	shr.s32 	%r79, %r78, 1;
	shl.b32 	%r80, %r79, 20;
	add.s32 	%r81, %r19, %r80;
	mov.b64 	%fd114, {%r18, %r81};
	sub.s32 	%r82, %r17, %r79;
	shl.b32 	%r83, %r82, 20;
	add.s32 	%r84, %r83, 1072693248;
	mov.b32 	%r85, 0;
	mov.b64 	%fd115, {%r85, %r84};
	mul.f64 	%fd139, %fd115, %fd114;
$L__BB0_16:
	add.f64 	%fd144, %fd19, %fd139;
	add.s32 	%r99, %r99, 4;
	add.s32 	%r98, %r98, 4;
	setp.ne.s32 	%p16, %r99, 0;
	@%p16 bra 	$L__BB0_4;
$L__BB0_17:
	setp.eq.s32 	%p17, %r3, 0;
	@%p17 bra 	$L__BB0_23;
	add.s32 	%r102, %r100, %r2;
	neg.s32 	%r101, %r3;
$L__BB0_19:
	.pragma "nounroll";
	mul.wide.s32 	%rd7, %r102, 8;
	add.s64 	%rd8, %rd1, %rd7;
	ld.global.f64 	%fd29, [%rd8];
	fma.rn.f64 	%fd116, %fd29, 0d3FF71547652B82FE, 0d4338000000000000;
	{
	.reg .b32 %temp; 
	mov.b64 	{%r27, %temp}, %fd116;
	}
	mov.f64 	%fd117, 0dC338000000000000;
	add.rn.f64 	%fd118, %fd116, %fd117;
	fma.rn.f64 	%fd119, %fd118, 0dBFE62E42FEFA39EF, %fd29;
	fma.rn.f64 	%fd120, %fd118, 0dBC7ABC9E3B39803F, %fd119;
	fma.rn.f64 	%fd121, %fd120, 0d3E5ADE1569CE2BDF, 0d3E928AF3FCA213EA;
	fma.rn.f64 	%fd122, %fd121, %fd120, 0d3EC71DEE62401315;
	fma.rn.f64 	%fd123, %fd122, %fd120, 0d3EFA01997C89EB71;
	fma.rn.f64 	%fd124, %fd123, %fd120, 0d3F2A01A014761F65;
	fma.rn.f64 	%fd125, %fd124, %fd120, 0d3F56C16C1852B7AF;
	fma.rn.f64 	%fd126, %fd125, %fd120, 0d3F81111111122322;
	fma.rn.f64 	%fd127, %fd126, %fd120, 0d3FA55555555502A1;
	fma.rn.f64 	%fd128, %fd127, %fd120, 0d3FC5555555555511;
	fma.rn.f64 	%fd129, %fd128, %fd120, 0d3FE000000000000B;
	fma.rn.f64 	%fd130, %fd129, %fd120, 0d3FF0000000000000;
	fma.rn.f64 	%fd131, %fd130, %fd120, 0d3FF0000000000000;
	{
	.reg .b32 %temp; 
	mov.b64 	{%r28, %temp}, %fd131;
	}
	{
	.reg .b32 %temp; 
	mov.b64 	{%temp, %r29}, %fd131;
	}
	shl.b32 	%r86, %r27, 20;
	add.s32 	%r87, %r86, %r29;
	mov.b64 	%fd143, {%r28, %r87};
	{
	.reg .b32 %temp; 
	mov.b64 	{%temp, %r88}, %fd29;
	}
	mov.b32 	%f10, %r88;
	abs.f32 	%f5, %f10;
	setp.lt.f32 	%p18, %f5, 0f4086232B;
	@%p18 bra 	$L__BB0_22;
	setp.lt.f64 	%p19, %fd29, 0d0000000000000000;
	add.f64 	%fd132, %fd29, 0d7FF0000000000000;
	selp.f64 	%fd143, 0d0000000000000000, %fd132, %p19;
	setp.geu.f32 	%p20, %f5, 0f40874800;
	@%p20 bra 	$L__BB0_22;
	shr.u32 	%r89, %r27, 31;
	add.s32 	%r90, %r27, %r89;
	shr.s32 	%r91, %r90, 1;
	shl.b32 	%r92, %r91, 20;
	add.s32 	%r93, %r29, %r92;
	mov.b64 	%fd133, {%r28, %r93};
	sub.s32 	%r94, %r27, %r91;
	shl.b32 	%r95, %r94, 20;
	add.s32 	%r96, %r95, 1072693248;
	mov.b32 	%r97, 0;
	mov.b64 	%fd134, {%r97, %r96};
	mul.f64 	%fd143, %fd134, %fd133;
$L__BB0_22:
	add.f64 	%fd144, %fd144, %fd143;
	add.s32 	%r102, %r102, 1;
	add.s32 	%r101, %r101, 1;
	setp.ne.s32 	%p21, %r101, 0;
	@%p21 bra 	$L__BB0_19;
$L__BB0_23:
	cvta.to.global.u64 	%rd9, %rd4;
	mul.wide.s32 	%rd10, %r1, 8;
	add.s64 	%rd11, %rd9, %rd10;
	st.global.f64 	[%rd11], %fd144;
$L__BB0_24:
	ret;

}


// ===== COMPILED SASS (sm_100) =====

	.target	sm_100

	.elftype	@"ET_EXEC"


//--------------------- .note.nv.tkinfo           --------------------------
	.section	.note.nv.tkinfo,"",@"SHT_NOTE"
	.sectionflags	@"SHF_NOTE_NV_TKINFO"
	.tkinfo
        /*0018*/ 	.word	0x00000002
        /*0030*/ 	.string	""
        /*0030*/ 	.string	"ptxas"
        /*0030*/ 	.string	"Cuda compilation tools, release 13.0, V13.0.88"
        /*0030*/ 	.string	"Build cuda_13.0.r13.0/compiler.36424714_0"
        /*0030*/ 	.string	"-arch sm_100 -m 64 "



//--------------------- .note.nv.cuinfo           --------------------------
	.section	.note.nv.cuinfo,"",@"SHT_NOTE"
	.sectionflags	@"SHF_NOTE_NV_CUINFO"
        /*0018*/ 	.short	0x0002
        /*001a*/ 	.short	0x0064
        /*001c*/ 	.short	0x0082
	.zero		2


//--------------------- .nv.info                  --------------------------
	.section	.nv.info,"",@"SHT_CUDA_INFO"
	.align	4


	//----- nvinfo : EIATTR_REGCOUNT
	.align		4
        /*0000*/ 	.byte	0x04, 0x2f
        /*0002*/ 	.short	(.L_1 - .L_0)
	.align		4
.L_0:
        /*0004*/ 	.word	index@(row_sum)
        /*0008*/ 	.word	0x0000001c


	//----- nvinfo : EIATTR_FRAME_SIZE
	.align		4
.L_1:
        /*000c*/ 	.byte	0x04, 0x11
        /*000e*/ 	.short	(.L_3 - .L_2)
	.align		4
.L_2:
        /*0010*/ 	.word	index@(row_sum)
        /*0014*/ 	.word	0x00000000


	//----- nvinfo : EIATTR_MIN_STACK_SIZE
	.align		4
.L_3:
        /*0018*/ 	.byte	0x04, 0x12
        /*001a*/ 	.short	(.L_5 - .L_4)
	.align		4
.L_4:
        /*001c*/ 	.word	index@(row_sum)
        /*0020*/ 	.word	0x00000000
.L_5:


//--------------------- .nv.compat                --------------------------
	.section	.nv.compat,"",@"SHT_CUDA_COMPAT_INFO"
	.align	4
        /*0000*/ 	.byte	0x02, 0x09, 0x00, 0x00, 0x02, 0x02, 0x01, 0x00, 0x02, 0x05, 0x05, 0x00, 0x03, 0x07, 0x01, 0x01
        /*0010*/ 	.byte	0x02, 0x03, 0x00, 0x00, 0x02, 0x06, 0x01, 0x00, 0x04, 0x0b, 0x08, 0x00, 0x01, 0x00, 0x00, 0x00
        /*0020*/ 	.byte	0x00, 0x00, 0x00, 0x00


//--------------------- .nv.info.row_sum          --------------------------
	.section	.nv.info.row_sum,"",@"SHT_CUDA_INFO"
	.sectionflags	@""
	.align	4


	//----- nvinfo : EIATTR_CUDA_API_VERSION
	.align		4
        /*0000*/ 	.byte	0x04, 0x37
        /*0002*/ 	.short	(.L_7 - .L_6)
.L_6:
        /*0004*/ 	.word	0x00000082


	//----- nvinfo : EIATTR_KPARAM_INFO
	.align		4
.L_7:
        /*0008*/ 	.byte	0x04, 0x17
        /*000a*/ 	.short	(.L_9 - .L_8)
.L_8:
        /*000c*/ 	.word	0x00000000
        /*0010*/ 	.short	0x0003
        /*0012*/ 	.short	0x0014
        /*0014*/ 	.byte	0x00, 0xf0, 0x11, 0x00


	//----- nvinfo : EIATTR_KPARAM_INFO
	.align		4
.L_9:
        /*0018*/ 	.byte	0x04, 0x17
        /*001a*/ 	.short	(.L_11 - .L_10)
.L_10:
        /*001c*/ 	.word	0x00000000
        /*0020*/ 	.short	0x0002
        /*0022*/ 	.short	0x0010
        /*0024*/ 	.byte	0x00, 0xf0, 0x11, 0x00


	//----- nvinfo : EIATTR_KPARAM_INFO
	.align		4
.L_11:
        /*0028*/ 	.byte	0x04, 0x17
        /*002a*/ 	.short	(.L_13 - .L_12)
.L_12:
        /*002c*/ 	.word	0x00000000
        /*0030*/ 	.short	0x0001
        /*0032*/ 	.short	0x0008
        /*0034*/ 	.byte	0x00, 0xf5, 0x21, 0x00


	//----- nvinfo : EIATTR_KPARAM_INFO
	.align		4
.L_13:
        /*0038*/ 	.byte	0x04, 0x17
        /*003a*/ 	.short	(.L_15 - .L_14)
.L_14:
        /*003c*/ 	.word	0x00000000
        /*0040*/ 	.short	0x0000
        /*0042*/ 	.short	0x0000
        /*0044*/ 	.byte	0x00, 0xf5, 0x21, 0x00


	//----- nvinfo : EIATTR_SPARSE_MMA_MASK
	.align		4
.L_15:
        /*0048*/ 	.byte	0x03, 0x50
        /*004a*/ 	.short	0x0000


	//----- nvinfo : EIATTR_MAXREG_COUNT
	.align		4
        /*004c*/ 	.byte	0x03, 0x1b
        /*004e*/ 	.short	0x00ff


	//----- nvinfo : EIATTR_MERCURY_ISA_VERSION
	.align		4
        /*0050*/ 	.byte	0x03, 0x5f
        /*0052*/ 	.short	0x0101


	//----- nvinfo : EIATTR_VRC_CTA_INIT_COUNT
	.align		4
        /*0054*/ 	.byte	0x02, 0x4a
	.zero		1
	.zero		1


	//----- nvinfo : EIATTR_EXIT_INSTR_OFFSETS
	.align		4
        /*0058*/ 	.byte	0x04, 0x1c
        /*005a*/ 	.short	(.L_17 - .L_16)


	//   ....[0]....
.L_16:
        /*005c*/ 	.word	0x00000070


	//   ....[1]....
        /*0060*/ 	.word	0x00001120


	//----- nvinfo : EIATTR_CRS_STACK_SIZE
	.align		4
.L_17:
        /*0064*/ 	.byte	0x04, 0x1e
        /*0066*/ 	.short	(.L_19 - .L_18)
.L_18:
        /*0068*/ 	.word	0x00000000


	//----- nvinfo : EIATTR_CBANK_PARAM_SIZE
	.align		4
.L_19:
        /*006c*/ 	.byte	0x03, 0x19
        /*006e*/ 	.short	0x0018


	//----- nvinfo : EIATTR_PARAM_CBANK
	.align		4
        /*0070*/ 	.byte	0x04, 0x0a
        /*0072*/ 	.short	(.L_21 - .L_20)
	.align		4
.L_20:
        /*0074*/ 	.word	index@(.nv.constant0.row_sum)
        /*0078*/ 	.short	0x0380
        /*007a*/ 	.short	0x0018


	//----- nvinfo : EIATTR_SW_WAR
	.align		4
.L_21:
        /*007c*/ 	.byte	0x04, 0x36
        /*007e*/ 	.short	(.L_23 - .L_22)
.L_22:
        /*0080*/ 	.word	0x00000008
.L_23:


//--------------------- .nv.callgraph             --------------------------
	.section	.nv.callgraph,"",@"SHT_CUDA_CALLGRAPH"
	.align	4
	.sectionentsize	8
	.align		4
        /*0000*/ 	.word	0x00000000
	.align		4
        /*0004*/ 	.word	0xffffffff
	.align		4
        /*0008*/ 	.word	0x00000000
	.align		4
        /*000c*/ 	.word	0xfffffffe
	.align		4
        /*0010*/ 	.word	0x00000000
	.align		4
        /*0014*/ 	.word	0xfffffffd
	.align		4
        /*0018*/ 	.word	0x00000000
	.align		4
        /*001c*/ 	.word	0xfffffffc


//--------------------- .text.row_sum             --------------------------
	.section	.text.row_sum,"ax",@progbits
	.align	128
        .global         row_sum
        .type           row_sum,@function
        .size           row_sum,(.L_x_15 - row_sum)
        .other          row_sum,@"STO_CUDA_ENTRY STV_DEFAULT"
row_sum:
.text.row_sum:
[----:B------:R-:W-:Y:S01]  /*0000*/  LDC R1, c[0x0][0x37c] ;  /* 0x0000df00ff017b82 */ /* 0x000fe20000000800 */
[----:B------:R-:W0:Y:S07]  /*0010*/  S2R R3, SR_TID.X ;  /* 0x0000000000037919 */ /* 0x000e2e0000002100 */
[----:B------:R-:W0:Y:S01]  /*0020*/  S2UR UR4, SR_CTAID.X ;  /* 0x00000000000479c3 */ /* 0x000e220000002500 */
[----:B------:R-:W1:Y:S07]  /*0030*/  LDCU UR5, c[0x0][0x390] ;  /* 0x00007200ff0577ac */ /* 0x000e6e0008000800 */
[----:B------:R-:W0:Y:S02]  /*0040*/  LDC R0, c[0x0][0x360] ;  /* 0x0000d800ff007b82 */ /* 0x000e240000000800 */
[----:B0-----:R-:W-:-:S05]  /*0050*/  IMAD R0, R0, UR4, R3 ;  /* 0x0000000400007c24 */ /* 0x001fca000f8e0203 */
[----:B-1----:R-:W-:-:S13]  /*0060*/  ISETP.GE.AND P0, PT, R0, UR5, PT ;  /* 0x0000000500007c0c */ /* 0x002fda000bf06270 */
[----:B------:R-:W-:Y:S05]  /*0070*/  @P0 EXIT ;  /* 0x000000000000094d */ /* 0x000fea0003800000 */
[----:B------:R-:W0:Y:S01]  /*0080*/  LDCU UR5, c[0x0][0x394] ;  /* 0x00007280ff0577ac */ /* 0x000e220008000800 */
[----:B------:R-:W-:Y:S01]  /*0090*/  CS2R R10, SRZ ;  /* 0x00000000000a7805 */ /* 0x000fe2000001ff00 */
[----:B------:R-:W1:Y:S01]  /*00a0*/  LDCU.64 UR10, c[0x0][0x358] ;  /* 0x00006b00ff0a77ac */ /* 0x000e620008000a00 */
[----:B0-----:R-:W-:-:S09]  /*00b0*/  UISETP.GE.AND UP0, UPT, UR5, 0x1, UPT ;  /* 0x000000010500788c */ /* 0x001fd2000bf06270 */
[----:B-1----:R-:W-:Y:S05]  /*00c0*/  BRA.U !UP0, `(.L_x_0) ;  /* 0x0000001108087547 */ /* 0x002fea000b800000 */
[----:B------:R-:W-:Y:S02]  /*00d0*/  UISETP.GE.U32.AND UP0, UPT, UR5, 0x4, UPT ;  /* 0x000000040500788c */ /* 0x000fe4000bf06070 */
[----:B------:R-:W-:Y:S01]  /*00e0*/  IMAD R24, R0, UR5, RZ ;  /* 0x0000000500187c24 */ /* 0x000fe2000f8e02ff */
[----:B------:R-:W-:Y:S01]  /*00f0*/  CS2R R10, SRZ ;  /* 0x00000000000a7805 */ /* 0x000fe2000001ff00 */
[----:B------:R-:W-:Y:S01]  /*0100*/  ULOP3.LUT UR8, UR5, 0x3, URZ, 0xc0, !UPT ;  /* 0x0000000305087892 */ /* 0x000fe2000f8ec0ff */
[----:B------:R-:W-:-:S04]  /*0110*/  UMOV UR4, URZ ;  /* 0x000000ff00047c82 */ /* 0x000fc80008000000 */
[----:B------:R-:W-:Y:S07]  /*0120*/  BRA.U !UP0, `(.L_x_1) ;  /* 0x0000000908d07547 */ /* 0x000fee000b800000 */
[----:B------:R-:W0:Y:S01]  /*0130*/  LDCU.64 UR6, c[0x0][0x380] ;  /* 0x00007000ff0677ac */ /* 0x000e220008000a00 */
[----:B------:R-:W-:Y:S01]  /*0140*/  IMAD.MOV.U32 R25, RZ, RZ, R24 ;  /* 0x000000ffff197224 */ /* 0x000fe200078e0018 */
[----:B------:R-:W-:Y:S01]  /*0150*/  CS2R R10, SRZ ;  /* 0x00000000000a7805 */ /* 0x000fe2000001ff00 */
[----:B------:R-:W-:-:S04]  /*0160*/  ULOP3.LUT UR4, UR5, 0x7ffffffc, URZ, 0xc0, !UPT ;  /* 0x7ffffffc05047892 */ /* 0x000fc8000f8ec0ff */
[----:B------:R-:W-:Y:S02]  /*0170*/  UIADD3 UR9, UPT, UPT, -UR4, URZ, URZ ;  /* 0x000000ff04097290 */ /* 0x000fe4000fffe1ff */
[----:B0-----:R-:W-:-:S04]  /*0180*/  UIADD3 UR5, UP0, UPT, UR6, 0x10, URZ ;  /* 0x0000001006057890 */ /* 0x001fc8000ff1e0ff */
[----:B------:R-:W-:-:S12]  /*0190*/  UIADD3.X UR6, UPT, UPT, URZ, UR7, URZ, UP0, !UPT ;  /* 0x00000007ff067290 */ /* 0x000fd800087fe4ff */
.L_x_10:
[----:B------:R-:W-:Y:S02]  /*01a0*/  IMAD.U32 R2, RZ, RZ, UR5 ;  /* 0x00000005ff027e24 */ /* 0x000fe4000f8e00ff */
[----:B------:R-:W-:Y:S02]  /*01b0*/  IMAD.U32 R3, RZ, RZ, UR6 ;  /* 0x00000006ff037e24 */ /* 0x000fe4000f8e00ff */
[----:B------:R-:W-:-:S05]  /*01c0*/  IMAD.WIDE R18, R25, 0x8, R2 ;  /* 0x0000000819127825 */ /* 0x000fca00078e0202 */
[----:B------:R-:W2:Y:S04]  /*01d0*/  LDG.E.64 R6, desc[UR10][R18.64+-0x10] ;  /* 0xfffff00a12067981 */ /* 0x000ea8000c1e1b00 */
[----:B------:R-:W3:Y:S01]  /*01e0*/  LDG.E.64 R14, desc[UR10][R18.64+-0x8] ;  /* 0xfffff80a120e7981 */ /* 0x000ee2000c1e1b00 */
[----:B------:R-:W-:Y:S02]  /*01f0*/  IMAD.MOV.U32 R8, RZ, RZ, 0x652b82fe ;  /* 0x652b82feff087424 */ /* 0x000fe400078e00ff */
[----:B------:R-:W-:Y:S01]  /*0200*/  IMAD.MOV.U32 R9, RZ, RZ, 0x3ff71547 ;  /* 0x3ff71547ff097424 */ /* 0x000fe200078e00ff */
[----:B------:R-:W-:Y:S01]  /*0210*/  UMOV UR12, 0xfefa39ef ;  /* 0xfefa39ef000c7882 */ /* 0x000fe20000000000 */
[----:B------:R-:W-:Y:S01]  /*0220*/  UMOV UR13, 0x3fe62e42 ;  /* 0x3fe62e42000d7882 */ /* 0x000fe20000000000 */
[----:B------:R-:W-:Y:S01]  /*0230*/  UMOV UR14, 0x3b39803f ;  /* 0x3b39803f000e7882 */ /* 0x000fe20000000000 */
[----:B------:R-:W-:Y:S01]  /*0240*/  UMOV UR15, 0x3c7abc9e ;  /* 0x3c7abc9e000f7882 */ /* 0x000fe20000000000 */
[----:B------:R-:W-:-:S02]  /*0250*/  IMAD.MOV.U32 R20, RZ, RZ, -0x35dec16 ;  /* 0xfca213eaff147424 */ /* 0x000fc400078e00ff */
[----:B------:R-:W-:Y:S01]  /*0260*/  IMAD.MOV.U32 R21, RZ, RZ, 0x3e928af3 ;  /* 0x3e928af3ff157424 */ /* 0x000fe200078e00ff */
[----:B------:R-:W-:Y:S01]  /*0270*/  UMOV UR16, 0x69ce2bdf ;  /* 0x69ce2bdf00107882 */ /* 0x000fe20000000000 */
        /* <DEDUP_REMOVED lines=17> */
[----:B------:R-:W-:Y:S01]  /*0390*/  UIADD3 UR9, UPT, UPT, UR9, 0x4, URZ ;  /* 0x0000000409097890 */ /* 0x000fe2000fffe0ff */
[----:B------:R-:W-:Y:S01]  /*03a0*/  BSSY.RECONVERGENT B0, `(.L_x_2) ;  /* 0x0000024000007945 */ /* 0x000fe20003800200 */
[----:B------:R-:W5:Y:S02]  /*03b0*/  LDG.E.64 R2, desc[UR10][R18.64] ;  /* 0x0000000a12027981 */ /* 0x000f64000c1e1b00 */
[----:B------:R-:W-:-:S02]  /*03c0*/  UISETP.NE.AND UP0, UPT, UR9, URZ, UPT ;  /* 0x000000ff0900728c */ /* 0x000fc4000bf05270 */
[----:B------:R0:W5:Y:S01]  /*03d0*/  LDG.E.64 R4, desc[UR10][R18.64+0x8] ;  /* 0x0000080a12047981 */ /* 0x000162000c1e1b00 */
[----:B--2---:R-:W-:Y:S01]  /*03e0*/  DFMA R12, R6, R8, 6.75539944105574400000e+15 ;  /* 0x43380000060c742b */ /* 0x004fe20000000008 */
[----:B------:R-:W-:-:S07]  /*03f0*/  FSETP.GEU.AND P0, PT, |R7|, 4.1917929649353027344, PT ;  /* 0x4086232b0700780b */ /* 0x000fce0003f0e200 */
[----:B------:R-:W-:-:S08]  /*0400*/  DADD R22, R12, -6.75539944105574400000e+15 ;  /* 0xc33800000c167429 */ /* 0x000fd00000000000 */
[----:B------:R-:W-:-:S08]  /*0410*/  DFMA R16, R22, -UR12, R6 ;  /* 0x8000000c16107c2b */ /* 0x000fd00008000006 */
[----:B------:R-:W-:-:S08]  /*0420*/  DFMA R22, R22, -UR14, R16 ;  /* 0x8000000e16167c2b */ /* 0x000fd00008000010 */
[----:B------:R-:W-:-:S08]  /*0430*/  DFMA R16, R22, UR16, R20 ;  /* 0x0000001016107c2b */ /* 0x000fd00008000014 */
[----:B------:R-:W-:-:S08]  /*0440*/  DFMA R16, R22, R16, UR18 ;  /* 0x0000001216107e2b */ /* 0x000fd00008000010 */
[----:B------:R-:W-:-:S08]  /*0450*/  DFMA R16, R22, R16, UR20 ;  /* 0x0000001416107e2b */ /* 0x000fd00008000010 */
[----:B------:R-:W-:-:S08]  /*0460*/  DFMA R16, R22, R16, UR22 ;  /* 0x0000001616107e2b */ /* 0x000fd00008000010 */
[----:B------:R-:W-:-:S08]  /*0470*/  DFMA R16, R22, R16, UR24 ;  /* 0x0000001816107e2b */ /* 0x000fd00008000010 */
[----:B------:R-:W-:-:S08]  /*0480*/  DFMA R16, R22, R16, UR26 ;  /* 0x0000001a16107e2b */ /* 0x000fd00008000010 */
[----:B------:R-:W-:-:S08]  /*0490*/  DFMA R16, R22, R16, UR28 ;  /* 0x0000001c16107e2b */ /* 0x000fd00008000010 */
[----:B------:R-:W-:-:S08]  /*04a0*/  DFMA R16, R22, R16, UR30 ;  /* 0x0000001e16107e2b */ /* 0x000fd00008000010 */
[----:B------:R-:W-:-:S08]  /*04b0*/  DFMA R16, R22, R16, UR32 ;  /* 0x0000002016107e2b */ /* 0x000fd00008000010 */
[----:B------:R-:W-:-:S08]  /*04c0*/  DFMA R16, R22, R16, 1 ;  /* 0x3ff000001610742b */ /* 0x000fd00000000010 */
[----:B------:R-:W-:Y:S02]  /*04d0*/  DFMA R22, R22, R16, 1 ;  /* 0x3ff000001616742b */ /* 0x000fe40000000010 */
[----:B---3--:R-:W-:-:S08]  /*04e0*/  DFMA R16, R14, R8, 6.75539944105574400000e+15 ;  /* 0x433800000e10742b */ /* 0x008fd00000000008 */
[----:B0-----:R-:W-:Y:S02]  /*04f0*/  IMAD R19, R12, 0x100000, R23 ;  /* 0x001000000c137824 */ /* 0x001fe400078e0217 */
[----:B------:R-:W-:Y:S01]  /*0500*/  IMAD.MOV.U32 R18, RZ, RZ, R22 ;  /* 0x000000ffff127224 */ /* 0x000fe200078e0016 */
[----:B------:R-:W-:Y:S06]  /*0510*/  @!P0 BRA `(.L_x_3) ;  /* 0x0000000000308947 */ /* 0x000fec0003800000 */
[----:B------:R-:W-:Y:S01]  /*0520*/  FSETP.GEU.AND P1, PT, |R7|, 4.2275390625, PT ;  /* 0x408748000700780b */ /* 0x000fe20003f2e200 */
[C---:B------:R-:W-:Y:S02]  /*0530*/  DSETP.GEU.AND P0, PT, R6.reuse, RZ, PT ;  /* 0x000000ff0600722a */ /* 0x040fe40003f0e000 */
[----:B------:R-:W-:-:S10]  /*0540*/  DADD R6, R6, +INF ;  /* 0x7ff0000006067429 */ /* 0x000fd40000000000 */
[----:B------:R-:W-:Y:S02]  /*0550*/  @!P1 LEA.HI R13, R12, R12, RZ, 0x1 ;  /* 0x0000000c0c0d9211 */ /* 0x000fe400078f08ff */
[----:B------:R-:W-:Y:S01]  /*0560*/  FSEL R18, R6, RZ, P0 ;  /* 0x000000ff06127208 */ /* 0x000fe20000000000 */
[----:B------:R-:W-:Y:S01]  /*0570*/  @!P1 IMAD.MOV.U32 R6, RZ, RZ, RZ ;  /* 0x000000ffff069224 */ /* 0x000fe200078e00ff */
[----:B------:R-:W-:Y:S02]  /*0580*/  @!P1 SHF.R.S32.HI R13, RZ, 0x1, R13 ;  /* 0x00000001ff0d9819 */ /* 0x000fe4000001140d */
[----:B------:R-:W-:Y:S02]  /*0590*/  FSEL R19, R7, RZ, P0 ;  /* 0x000000ff07137208 */ /* 0x000fe40000000000 */
[----:B------:R-:W-:Y:S01]  /*05a0*/  @!P1 LEA R23, R13, R23, 0x14 ;  /* 0x000000170d179211 */ /* 0x000fe200078ea0ff */
[----:B------:R-:W-:-:S05]  /*05b0*/  @!P1 IMAD.IADD R12, R12, 0x1, -R13 ;  /* 0x000000010c0c9824 */ /* 0x000fca00078e0a0d */
[----:B------:R-:W-:-:S06]  /*05c0*/  @!P1 LEA R7, R12, 0x3ff00000, 0x14 ;  /* 0x3ff000000c079811 */ /* 0x000fcc00078ea0ff */
[----:B------:R-:W-:-:S11]  /*05d0*/  @!P1 DMUL R18, R22, R6 ;  /* 0x0000000616129228 */ /* 0x000fd60000000000 */
.L_x_3:
[----:B------:R-:W-:Y:S05]  /*05e0*/  BSYNC.RECONVERGENT B0 ;  /* 0x0000000000007941 */ /* 0x000fea0003800200 */
.L_x_2:
[----:B------:R-:W-:Y:S01]  /*05f0*/  DADD R22, R16, -6.75539944105574400000e+15 ;  /* 0xc338000010167429 */ /* 0x000fe20000000000 */
[----:B------:R-:W-:Y:S01]  /*0600*/  FSETP.GEU.AND P0, PT, |R15|, 4.1917929649353027344, PT ;  /* 0x4086232b0f00780b */ /* 0x000fe20003f0e200 */
[----:B------:R-:W-:Y:S06]  /*0610*/  BSSY.RECONVERGENT B0, `(.L_x_4) ;  /* 0x000001e000007945 */ /* 0x000fec0003800200 */
        /* <DEDUP_REMOVED lines=13> */
[----:B-----5:R-:W-:-:S08]  /*06f0*/  DFMA R6, R2, R8, 6.75539944105574400000e+15 ;  /* 0x433800000206742b */ /* 0x020fd00000000008 */
[----:B------:R-:W-:Y:S02]  /*0700*/  IMAD R13, R16, 0x100000, R23 ;  /* 0x00100000100d7824 */ /* 0x000fe400078e0217 */
[----:B------:R-:W-:Y:S01]  /*0710*/  IMAD.MOV.U32 R12, RZ, RZ, R22 ;  /* 0x000000ffff0c7224 */ /* 0x000fe200078e0016 */
[----:B------:R-:W-:Y:S06]  /*0720*/  @!P0 BRA `(.L_x_5) ;  /* 0x0000000000308947 */ /* 0x000fec0003800000 */
[----:B------:R-:W-:Y:S01]  /*0730*/  FSETP.GEU.AND P1, PT, |R15|, 4.2275390625, PT ;  /* 0x408748000f00780b */ /* 0x000fe20003f2e200 */
[C---:B------:R-:W-:Y:S02]  /*0740*/  DSETP.GEU.AND P0, PT, R14.reuse, RZ, PT ;  /* 0x000000ff0e00722a */ /* 0x040fe40003f0e000 */
[----:B------:R-:W-:-:S10]  /*0750*/  DADD R14, R14, +INF ;  /* 0x7ff000000e0e7429 */ /* 0x000fd40000000000 */
[----:B------:R-:W-:Y:S02]  /*0760*/  @!P1 LEA.HI R12, R16, R16, RZ, 0x1 ;  /* 0x00000010100c9211 */ /* 0x000fe400078f08ff */
[----:B------:R-:W-:Y:S02]  /*0770*/  FSEL R13, R15, RZ, P0 ;  /* 0x000000ff0f0d7208 */ /* 0x000fe40000000000 */
[----:B------:R-:W-:Y:S02]  /*0780*/  @!P1 SHF.R.S32.HI R17, RZ, 0x1, R12 ;  /* 0x00000001ff119819 */ /* 0x000fe4000001140c */
[----:B------:R-:W-:Y:S01]  /*0790*/  FSEL R12, R14, RZ, P0 ;  /* 0x000000ff0e0c7208 */ /* 0x000fe20000000000 */
[----:B------:R-:W-:Y:S02]  /*07a0*/  @!P1 IMAD.MOV.U32 R14, RZ, RZ, RZ ;  /* 0x000000ffff0e9224 */ /* 0x000fe400078e00ff */
[----:B------:R-:W-:Y:S02]  /*07b0*/  @!P1 IMAD.IADD R16, R16, 0x1, -R17 ;  /* 0x0000000110109824 */ /* 0x000fe400078e0a11 */
[----:B------:R-:W-:-:S03]  /*07c0*/  @!P1 IMAD R23, R17, 0x100000, R23 ;  /* 0x0010000011179824 */ /* 0x000fc600078e0217 */
[----:B------:R-:W-:-:S06]  /*07d0*/  @!P1 LEA R15, R16, 0x3ff00000, 0x14 ;  /* 0x3ff00000100f9811 */ /* 0x000fcc00078ea0ff */
[----:B------:R-:W-:-:S11]  /*07e0*/  @!P1 DMUL R12, R22, R14 ;  /* 0x0000000e160c9228 */ /* 0x000fd60000000000 */
.L_x_5:
[----:B------:R-:W-:Y:S05]  /*07f0*/  BSYNC.RECONVERGENT B0 ;  /* 0x0000000000007941 */ /* 0x000fea0003800200 */
.L_x_4:
[----:B------:R-:W-:Y:S01]  /*0800*/  DADD R16, R6, -6.75539944105574400000e+15 ;  /* 0xc338000006107429 */ /* 0x000fe20000000000 */
[----:B------:R-:W-:Y:S01]  /*0810*/  FSETP.GEU.AND P1, PT, |R3|, 4.1917929649353027344, PT ;  /* 0x4086232b0300780b */ /* 0x000fe20003f2e200 */
[----:B------:R-:W-:Y:S01]  /*0820*/  DFMA R8, R4, R8, 6.75539944105574400000e+15 ;  /* 0x433800000408742b */ /* 0x000fe20000000008 */
[----:B------:R-:W-:Y:S01]  /*0830*/  BSSY.RECONVERGENT B0, `(.L_x_6) ;  /* 0x000002e000007945 */ /* 0x000fe20003800200 */
[----:B------:R-:W-:Y:S01]  /*0840*/  DADD R10, R18, R10 ;  /* 0x00000000120a7229 */ /* 0x000fe2000000000a */
[----:B------:R-:W-:-:S03]  /*0850*/  FSETP.GEU.AND P0, PT, |R5|, 4.1917929649353027344, PT ;  /* 0x4086232b0500780b */ /* 0x000fc60003f0e200 */
[----:B------:R-:W-:Y:S02]  /*0860*/  DFMA R22, R16, -UR12, R2 ;  /* 0x8000000c10167c2b */ /* 0x000fe40008000002 */
[----:B------:R-:W-:Y:S02]  /*0870*/  DADD R14, R8, -6.75539944105574400000e+15 ;  /* 0xc3380000080e7429 */ /* 0x000fe40000000000 */
[----:B------:R-:W-:-:S04]  /*0880*/  DADD R12, R10, R12 ;  /* 0x000000000a0c7229 */ /* 0x000fc8000000000c */
[----:B------:R-:W-:Y:S02]  /*0890*/  DFMA R16, R16, -UR14, R22 ;  /* 0x8000000e10107c2b */ /* 0x000fe40008000016 */
[----:B------:R-:W-:-:S08]  /*08a0*/  DFMA R22, R14, -UR12, R4 ;  /* 0x8000000c0e167c2b */ /* 0x000fd00008000004 */
[----:B------:R-:W-:Y:S02]  /*08b0*/  DFMA R14, R14, -UR14, R22 ;  /* 0x8000000e0e0e7c2b */ /* 0x000fe40008000016 */
[----:B------:R-:W-:-:S06]  /*08c0*/  DFMA R22, R16, UR16, R20 ;  /* 0x0000001010167c2b */ /* 0x000fcc0008000014 */
[----:B------:R-:W-:Y:S02]  /*08d0*/  DFMA R20, R14, UR16, R20 ;  /* 0x000000100e147c2b */ /* 0x000fe40008000014 */
[----:B------:R-:W-:-:S06]  /*08e0*/  DFMA R22, R16, R22, UR18 ;  /* 0x0000001210167e2b */ /* 0x000fcc0008000016 */
[----:B------:R-:W-:Y:S02]  /*08f0*/  DFMA R20, R14, R20, UR18 ;  /* 0x000000120e147e2b */ /* 0x000fe40008000014 */
        /* <DEDUP_REMOVED lines=14> */
[----:B------:R-:W-:-:S06]  /*09e0*/  DFMA R22, R16, R22, 1 ;  /* 0x3ff000001016742b */ /* 0x000fcc0000000016 */
[----:B------:R-:W-:Y:S02]  /*09f0*/  DFMA R20, R14, R20, 1 ;  /* 0x3ff000000e14742b */ /* 0x000fe40000000014 */
[----:B------:R-:W-:-:S06]  /*0a00*/  DFMA R22, R16, R22, 1 ;  /* 0x3ff000001016742b */ /* 0x000fcc0000000016 */
[----:B------:R-:W-:-:S04]  /*0a10*/  DFMA R14, R14, R20, 1 ;  /* 0x3ff000000e0e742b */ /* 0x000fc80000000014 */
[----:B------:R-:W-:Y:S01]  /*0a20*/  IMAD R11, R6, 0x100000, R23 ;  /* 0x00100000060b7824 */ /* 0x000fe200078e0217 */
[----:B------:R-:W-:Y:S01]  /*0a30*/  MOV R10, R22 ;  /* 0x00000016000a7202 */ /* 0x000fe20000000f00 */
[----:B------:R-:W-:Y:S06]  /*0a40*/  @!P1 BRA `(.L_x_7) ;  /* 0x0000000000309947 */ /* 0x000fec0003800000 */
[----:B------:R-:W-:Y:S01]  /*0a50*/  FSETP.GEU.AND P2, PT, |R3|, 4.2275390625, PT ;  /* 0x408748000300780b */ /* 0x000fe20003f4e200 */
[C---:B------:R-:W-:Y:S02]  /*0a60*/  DADD R10, R2.reuse, +INF ;  /* 0x7ff00000020a7429 */ /* 0x040fe40000000000 */
[----:B------:R-:W-:-:S08]  /*0a70*/  DSETP.GEU.AND P1, PT, R2, RZ, PT ;  /* 0x000000ff0200722a */ /* 0x000fd00003f2e000 */
[----:B------:R-:W-:Y:S02]  /*0a80*/  FSEL R10, R10, RZ, P1 ;  /* 0x000000ff0a0a7208 */ /* 0x000fe40000800000 */
[----:B------:R-:W-:Y:S02]  /*0a90*/  @!P2 LEA.HI R7, R6, R6, RZ, 0x1 ;  /* 0x000000060607a211 */ /* 0x000fe400078f08ff */
[----:B------:R-:W-:Y:S02]  /*0aa0*/  FSEL R11, R11, RZ, P1 ;  /* 0x000000ff0b0b7208 */ /* 0x000fe40000800000 */
[----:B------:R-:W-:-:S05]  /*0ab0*/  @!P2 SHF.R.S32.HI R7, RZ, 0x1, R7 ;  /* 0x00000001ff07a819 */ /* 0x000fca0000011407 */
[----:B------:R-:W-:Y:S02]  /*0ac0*/  @!P2 IMAD.IADD R2, R6, 0x1, -R7 ;  /* 0x000000010602a824 */ /* 0x000fe400078e0a07 */
[----:B------:R-:W-:-:S03]  /*0ad0*/  @!P2 IMAD R23, R7, 0x100000, R23 ;  /* 0x001000000717a824 */ /* 0x000fc600078e0217 */
[----:B------:R-:W-:Y:S01]  /*0ae0*/  @!P2 LEA R3, R2, 0x3ff00000, 0x14 ;  /* 0x3ff000000203a811 */ /* 0x000fe200078ea0ff */
[----:B------:R-:W-:-:S06]  /*0af0*/  @!P2 IMAD.MOV.U32 R2, RZ, RZ, RZ ;  /* 0x000000ffff02a224 */ /* 0x000fcc00078e00ff */
[----:B------:R-:W-:-:S11]  /*0b00*/  @!P2 DMUL R10, R22, R2 ;  /* 0x00000002160aa228 */ /* 0x000fd60000000000 */
.L_x_7:
[----:B------:R-:W-:Y:S05]  /*0b10*/  BSYNC.RECONVERGENT B0 ;  /* 0x0000000000007941 */ /* 0x000fea0003800200 */
.L_x_6:
[----:B------:R-:W-:Y:S01]  /*0b20*/  BSSY.RECONVERGENT B0, `(.L_x_8) ;  /* 0x0000011000007945 */ /* 0x000fe20003800200 */
[----:B------:R-:W-:Y:S01]  /*0b30*/  DADD R12, R12, R10 ;  /* 0x000000000c0c7229 */ /* 0x000fe2000000000a */
[----:B------:R-:W-:Y:S02]  /*0b40*/  IMAD R11, R8, 0x100000, R15 ;  /* 0x00100000080b7824 */ /* 0x000fe400078e020f */
[----:B------:R-:W-:Y:S01]  /*0b50*/  IMAD.MOV.U32 R10, RZ, RZ, R14 ;  /* 0x000000ffff0a7224 */ /* 0x000fe200078e000e */
[----:B------:R-:W-:Y:S07]  /*0b60*/  @!P0 BRA `(.L_x_9) ;  /* 0x0000000000308947 */ /* 0x000fee0003800000 */
        /* <DEDUP_REMOVED lines=9> */
[----:B------:R-:W-:Y:S02]  /*0c00*/  @!P1 LEA R3, R2, 0x3ff00000, 0x14 ;  /* 0x3ff0000002039811 */ /* 0x000fe400078ea0ff */
[----:B------:R-:W-:-:S06]  /*0c10*/  @!P1 MOV R2, RZ ;  /* 0x000000ff00029202 */ /* 0x000fcc0000000f00 */
[----:B------:R-:W-:-:S11]  /*0c20*/  @!P1 DMUL R10, R14, R2 ;  /* 0x000000020e0a9228 */ /* 0x000fd60000000000 */
.L_x_9:
[----:B------:R-:W-:Y:S05]  /*0c30*/  BSYNC.RECONVERGENT B0 ;  /* 0x0000000000007941 */ /* 0x000fea0003800200 */
.L_x_8:
[----:B------:R-:W-:Y:S01]  /*0c40*/  DADD R10, R12, R10 ;  /* 0x000000000c0a7229 */ /* 0x000fe2000000000a */
[----:B------:R-:W-:Y:S01]  /*0c50*/  VIADD R25, R25, 0x4 ;  /* 0x0000000419197836 */ /* 0x000fe20000000000 */
[----:B------:R-:W-:Y:S09]  /*0c60*/  BRA.U UP0, `(.L_x_10) ;  /* 0xfffffff5004c7547 */ /* 0x000ff2000b83ffff */
.L_x_1:
[----:B------:R-:W-:-:S09]  /*0c70*/  UISETP.NE.AND UP0, UPT, UR8, URZ, UPT ;  /* 0x000000ff0800728c */ /* 0x000fd2000bf05270 */
[----:B------:R-:W-:Y:S05]  /*0c80*/  BRA.U !UP0, `(.L_x_0) ;  /* 0x0000000508187547 */ /* 0x000fea000b800000 */
[----:B------:R-:W0:Y:S01]  /*0c90*/  LDC.64 R2, c[0x0][0x380] ;  /* 0x0000e000ff027b82 */ /* 0x000e220000000a00 */
[----:B------:R-:W-:Y:S01]  /*0ca0*/  VIADD R5, R24, UR4 ;  /* 0x0000000418057c36 */ /* 0x000fe20008000000 */
[----:B------:R-:W-:-:S12]  /*0cb0*/  UIADD3 UR5, UPT, UPT, -UR8, URZ, URZ ;  /* 0x000000ff08057290 */ /* 0x000fd8000fffe1ff */
.L_x_13:
[----:B0-----:R-:W-:-:S06]  /*0cc0*/  IMAD.WIDE R6, R5, 0x8, R2 ;  /* 0x0000000805067825 */ /* 0x001fcc00078e0202 */
[----:B------:R-:W2:Y:S01]  /*0cd0*/  LDG.E.64 R6, desc[UR10][R6.64] ;  /* 0x0000000a06067981 */ /* 0x000ea2000c1e1b00 */
[----:B------:R-:W-:Y:S01]  /*0ce0*/  IMAD.MOV.U32 R8, RZ, RZ, 0x652b82fe ;  /* 0x652b82feff087424 */ /* 0x000fe200078e00ff */
[----:B------:R-:W-:Y:S01]  /*0cf0*/  UMOV UR6, 0xfefa39ef ;  /* 0xfefa39ef00067882 */ /* 0x000fe20000000000 */
[----:B------:R-:W-:Y:S01]  /*0d00*/  IMAD.MOV.U32 R9, RZ, RZ, 0x3ff71547 ;  /* 0x3ff71547ff097424 */ /* 0x000fe200078e00ff */
[----:B------:R-:W-:Y:S01]  /*0d10*/  UMOV UR7, 0x3fe62e42 ;  /* 0x3fe62e4200077882 */ /* 0x000fe20000000000 */
[----:B------:R-:W-:Y:S01]  /*0d20*/  UIADD3 UR5, UPT, UPT, UR5, 0x1, URZ ;  /* 0x0000000105057890 */ /* 0x000fe2000fffe0ff */
[----:B------:R-:W-:Y:S03]  /*0d30*/  BSSY.RECONVERGENT B0, `(.L_x_11) ;  /* 0x0000038000007945 */ /* 0x000fe60003800200 */
[----:B------:R-:W-:Y:S01]  /*0d40*/  UISETP.NE.AND UP0, UPT, UR5, URZ, UPT ;  /* 0x000000ff0500728c */ /* 0x000fe2000bf05270 */
[----:B--2---:R-:W-:Y:S01]  /*0d50*/  DFMA R8, R6, R8, 6.75539944105574400000e+15 ;  /* 0x433800000608742b */ /* 0x004fe20000000008 */
[----:B------:R-:W-:-:S07]  /*0d60*/  FSETP.GEU.AND P0, PT, |R7|, 4.1917929649353027344, PT ;  /* 0x4086232b0700780b */ /* 0x000fce0003f0e200 */
[----:B------:R-:W-:-:S08]  /*0d70*/  DADD R12, R8, -6.75539944105574400000e+15 ;  /* 0xc3380000080c7429 */ /* 0x000fd00000000000 */
[----:B------:R-:W-:Y:S01]  /*0d80*/  DFMA R14, R12, -UR6, R6 ;  /* 0x800000060c0e7c2b */ /* 0x000fe20008000006 */
[----:B------:R-:W-:Y:S01]  /*0d90*/  UMOV UR6, 0x3b39803f ;  /* 0x3b39803f00067882 */ /* 0x000fe20000000000 */
[----:B------:R-:W-:-:S06]  /*0da0*/  UMOV UR7, 0x3c7abc9e ;  /* 0x3c7abc9e00077882 */ /* 0x000fcc0000000000 */
[----:B------:R-:W-:Y:S01]  /*0db0*/  DFMA R12, R12, -UR6, R14 ;  /* 0x800000060c0c7c2b */ /* 0x000fe2000800000e */
[----:B------:R-:W-:Y:S01]  /*0dc0*/  UMOV UR6, 0x69ce2bdf ;  /* 0x69ce2bdf00067882 */ /* 0x000fe20000000000 */
[----:B------:R-:W-:Y:S01]  /*0dd0*/  IMAD.MOV.U32 R14, RZ, RZ, -0x35dec16 ;  /* 0xfca213eaff0e7424 */ /* 0x000fe200078e00ff */
[----:B------:R-:W-:Y:S01]  /*0de0*/  UMOV UR7, 0x3e5ade15 ;  /* 0x3e5ade1500077882 */ /* 0x000fe20000000000 */
[----:B------:R-:W-:-:S06]  /*0df0*/  IMAD.MOV.U32 R15, RZ, RZ, 0x3e928af3 ;  /* 0x3e928af3ff0f7424 */ /* 0x000fcc00078e00ff */
[----:B------:R-:W-:Y:S01]  /*0e00*/  DFMA R14, R12, UR6, R14 ;  /* 0x000000060c0e7c2b */ /* 0x000fe2000800000e */
[----:B------:R-:W-:Y:S01]  /*0e10*/  UMOV UR6, 0x62401315 ;  /* 0x6240131500067882 */ /* 0x000fe20000000000 */
[----:B------:R-:W-:-:S06]  /*0e20*/  UMOV UR7, 0x3ec71dee ;  /* 0x3ec71dee00077882 */ /* 0x000fcc0000000000 */
[----:B------:R-:W-:Y:S01]  /*0e30*/  DFMA R14, R12, R14, UR6 ;  /* 0x000000060c0e7e2b */ /* 0x000fe2000800000e */
        /* <DEDUP_REMOVED lines=20> */
[----:B------:R-:W-:-:S08]  /*0f80*/  DFMA R14, R12, R14, UR6 ;  /* 0x000000060c0e7e2b */ /* 0x000fd0000800000e */
[----:B------:R-:W-:-:S08]  /*0f90*/  DFMA R14, R12, R14, 1 ;  /* 0x3ff000000c0e742b */ /* 0x000fd0000000000e */
[----:B------:R-:W-:-:S10]  /*0fa0*/  DFMA R14, R12, R14, 1 ;  /* 0x3ff000000c0e742b */ /* 0x000fd4000000000e */
[----:B------:R-:W-:Y:S01]  /*0fb0*/  IMAD R13, R8, 0x100000, R15 ;  /* 0x00100000080d7824 */ /* 0x000fe200078e020f */
[----:B------:R-:W-:Y:S01]  /*0fc0*/  MOV R12, R14 ;  /* 0x0000000e000c7202 */ /* 0x000fe20000000f00 */
[----:B------:R-:W-:Y:S06]  /*0fd0*/  @!P0 BRA `(.L_x_12) ;  /* 0x0000000000348947 */ /* 0x000fec0003800000 */
[----:B------:R-:W-:Y:S01]  /*0fe0*/  FSETP.GEU.AND P1, PT, |R7|, 4.2275390625, PT ;  /* 0x408748000700780b */ /* 0x000fe20003f2e200 */
[C---:B------:R-:W-:Y:S02]  /*0ff0*/  DADD R12, R6.reuse, +INF ;  /* 0x7ff00000060c7429 */ /* 0x040fe40000000000 */
[----:B------:R-:W-:-:S08]  /*1000*/  DSETP.GEU.AND P0, PT, R6, RZ, PT ;  /* 0x000000ff0600722a */ /* 0x000fd00003f0e000 */
[----:B------:R-:W-:Y:S02]  /*1010*/  FSEL R12, R12, RZ, P0 ;  /* 0x000000ff0c0c7208 */ /* 0x000fe40000000000 */
[----:B------:R-:W-:Y:S01]  /*1020*/  @!P1 LEA.HI R4, R8, R8, RZ, 0x1 ;  /* 0x0000000808049211 */ /* 0x000fe200078f08ff */
[----:B------:R-:W-:Y:S01]  /*1030*/  @!P1 IMAD.MOV.U32 R6, RZ, RZ, R14 ;  /* 0x000000ffff069224 */ /* 0x000fe200078e000e */
[----:B------:R-:W-:Y:S02]  /*1040*/  FSEL R13, R13, RZ, P0 ;  /* 0x000000ff0d0d7208 */ /* 0x000fe40000000000 */
[----:B------:R-:W-:-:S05]  /*1050*/  @!P1 SHF.R.S32.HI R7, RZ, 0x1, R4 ;  /* 0x00000001ff079819 */ /* 0x000fca0000011404 */
[----:B------:R-:W-:Y:S02]  /*1060*/  @!P1 IMAD.IADD R8, R8, 0x1, -R7 ;  /* 0x0000000108089824 */ /* 0x000fe400078e0a07 */
[----:B------:R-:W-:-:S03]  /*1070*/  @!P1 IMAD R7, R7, 0x100000, R15 ;  /* 0x0010000007079824 */ /* 0x000fc600078e020f */
[----:B------:R-:W-:Y:S01]  /*1080*/  @!P1 LEA R9, R8, 0x3ff00000, 0x14 ;  /* 0x3ff0000008099811 */ /* 0x000fe200078ea0ff */
[----:B------:R-:W-:-:S06]  /*1090*/  @!P1 IMAD.MOV.U32 R8, RZ, RZ, RZ ;  /* 0x000000ffff089224 */ /* 0x000fcc00078e00ff */
[----:B------:R-:W-:-:S11]  /*10a0*/  @!P1 DMUL R12, R6, R8 ;  /* 0x00000008060c9228 */ /* 0x000fd60000000000 */
.L_x_12:
[----:B------:R-:W-:Y:S05]  /*10b0*/  BSYNC.RECONVERGENT B0 ;  /* 0x0000000000007941 */ /* 0x000fea0003800200 */
.L_x_11:
[----:B------:R-:W-:Y:S01]  /*10c0*/  DADD R10, R12, R10 ;  /* 0x000000000c0a7229 */ /* 0x000fe2000000000a */
[----:B------:R-:W-:Y:S01]  /*10d0*/  VIADD R5, R5, 0x1 ;  /* 0x0000000105057836 */ /* 0x000fe20000000000 */
[----:B------:R-:W-:Y:S09]  /*10e0*/  BRA.U UP0, `(.L_x_13) ;  /* 0xfffffff900f47547 */ /* 0x000ff2000b83ffff */
.L_x_0:
[----:B------:R-:W0:Y:S02]  /*10f0*/  LDC.64 R2, c[0x0][0x388] ;  /* 0x0000e200ff027b82 */ /* 0x000e240000000a00 */
[----:B0-----:R-:W-:-:S05]  /*1100*/  IMAD.WIDE R2, R0, 0x8, R2 ;  /* 0x0000000800027825 */ /* 0x001fca00078e0202 */
[----:B------:R-:W-:Y:S01]  /*1110*/  STG.E.64 desc[UR10][R2.64], R10 ;  /* 0x0000000a02007986 */ /* 0x000fe2000c101b0a */
[----:B------:R-:W-:Y:S05]  /*1120*/  EXIT ;  /* 0x000000000000794d */ /* 0x000fea0003800000 */
.L_x_14:
[----:B------:R-:W-:-:S00]  /*1130*/  BRA `(.L_x_14) ;  /* 0xfffffffc00fc7947 */ /* 0x000fc0000383ffff */
[----:B------:R-:W-:-:S00]  /*1140*/  NOP ;  /* 0x0000000000007918 */ /* 0x000fc00000000000 */
        /* <DEDUP_REMOVED lines=11> */
.L_x_15:


//--------------------- .nv.shared.reserved.0     --------------------------
	.section	.nv.shared.reserved.0,"aw",@nobits
	.weak		__nv_reservedSMEM_offset_0_alias
	.size		__nv_reservedSMEM_offset_0_alias, 0, 64
	.other		__nv_reservedSMEM_offset_0_alias,@"STO_CUDA_RESERVED_SHARED STV_DEFAULT"
__nv_reservedSMEM_offset_0_alias:
	.zero		0
	.zero		64


//--------------------- .nv.constant0.row_sum     --------------------------
	.section	.nv.constant0.row_sum,"a",@progbits
	.sectionflags	@""
	.align	4
.nv.constant0.row_sum:
	.zero		920


//--------------------- SYMBOLS --------------------------

	.type		.nv.reservedSmem.offset0,@object
	.size		.nv.reservedSmem.offset0,0x4
